	.headerflags	@"EF_CUDA_TEXMODE_UNIFIED EF_CUDA_64BIT_ADDRESS EF_CUDA_ACCELERATORS EF_CUDA_SM90 EF_CUDA_VIRTUAL_SM(EF_CUDA_SM90)"
	.elftype	@"ET_EXEC"


//--------------------- .nv.info                  --------------------------
	.section	.nv.info,"",@"SHT_CUDA_INFO"
	.align	4


	//----- nvinfo : EIATTR_REGCOUNT
	.align		4
        /*0000*/ 	.byte	0x04, 0x2f
        /*0002*/ 	.short	(.L_1 - .L_0)
	.align		4
.L_0:
        /*0004*/ 	.word	index@(triton_poi_fused_cat_4)
        /*0008*/ 	.word	0x00000012


	//----- nvinfo : EIATTR_MIN_STACK_SIZE
	.align		4
.L_1:
        /*000c*/ 	.byte	0x04, 0x12
        /*000e*/ 	.short	(.L_3 - .L_2)
	.align		4
.L_2:
        /*0010*/ 	.word	index@(triton_poi_fused_cat_4)
        /*0014*/ 	.word	0x00000000


	//----- nvinfo : EIATTR_FRAME_SIZE
	.align		4
.L_3:
        /*0018*/ 	.byte	0x04, 0x11
        /*001a*/ 	.short	(.L_5 - .L_4)
	.align		4
.L_4:
        /*001c*/ 	.word	index@(triton_poi_fused_cat_4)
        /*0020*/ 	.word	0x00000000


	//----- nvinfo : EIATTR_MIN_STACK_SIZE
	.align		4
.L_5:
        /*0024*/ 	.byte	0x04, 0x12
        /*0026*/ 	.short	(.L_7 - .L_6)
	.align		4
.L_6:
        /*0028*/ 	.word	index@(triton_poi_fused_cat_4)
        /*002c*/ 	.word	0x00000000
.L_7:


//--------------------- .nv.info.triton_poi_fused_cat_4 --------------------------
	.section	.nv.info.triton_poi_fused_cat_4,"",@"SHT_CUDA_INFO"
	.sectionflags	@""
	.align	4


	//----- nvinfo : EIATTR_CUDA_API_VERSION
	.align		4
        /*0000*/ 	.byte	0x04, 0x37
        /*0002*/ 	.short	(.L_9 - .L_8)
.L_8:
        /*0004*/ 	.word	0x0000007c


	//----- nvinfo : EIATTR_KPARAM_INFO
	.align		4
.L_9:
        /*0008*/ 	.byte	0x04, 0x17
        /*000a*/ 	.short	(.L_11 - .L_10)
.L_10:
        /*000c*/ 	.word	0x00000000
        /*0010*/ 	.short	0x0003
        /*0012*/ 	.short	0x0018
        /*0014*/ 	.byte	0x00, 0xf0, 0x11, 0x00


	//----- nvinfo : EIATTR_KPARAM_INFO
	.align		4
.L_11:
        /*0018*/ 	.byte	0x04, 0x17
        /*001a*/ 	.short	(.L_13 - .L_12)
.L_12:
        /*001c*/ 	.word	0x00000000
        /*0020*/ 	.short	0x0002
        /*0022*/ 	.short	0x0010
        /*0024*/ 	.byte	0x00, 0xf4, 0x21, 0x00


	//----- nvinfo : EIATTR_KPARAM_INFO
	.align		4
.L_13:
        /*0028*/ 	.byte	0x04, 0x17
        /*002a*/ 	.short	(.L_15 - .L_14)
.L_14:
        /*002c*/ 	.word	0x00000000
        /*0030*/ 	.short	0x0001
        /*0032*/ 	.short	0x0008
        /*0034*/ 	.byte	0x00, 0xf4, 0x21, 0x00


	//----- nvinfo : EIATTR_KPARAM_INFO
	.align		4
.L_15:
        /*0038*/ 	.byte	0x04, 0x17
        /*003a*/ 	.short	(.L_17 - .L_16)
.L_16:
        /*003c*/ 	.word	0x00000000
        /*0040*/ 	.short	0x0000
        /*0042*/ 	.short	0x0000
        /*0044*/ 	.byte	0x00, 0xf4, 0x21, 0x00


	//----- nvinfo : EIATTR_SPARSE_MMA_MASK
	.align		4
.L_17:
        /*0048*/ 	.byte	0x03, 0x50
        /*004a*/ 	.short	0x0000


	//----- nvinfo : EIATTR_MAXREG_COUNT
	.align		4
        /*004c*/ 	.byte	0x03, 0x1b
        /*004e*/ 	.short	0x00ff


	//----- nvinfo : EIATTR_EXIT_INSTR_OFFSETS
	.align		4
        /*0050*/ 	.byte	0x04, 0x1c
        /*0052*/ 	.short	(.L_19 - .L_18)


	//   ....[0]....
.L_18:
        /*0054*/ 	.word	0x00000620


	//   ....[1]....
        /*0058*/ 	.word	0x00000640


	//----- nvinfo : EIATTR_REQNTID
	.align		4
.L_19:
        /*005c*/ 	.byte	0x04, 0x10
        /*005e*/ 	.short	(.L_21 - .L_20)
.L_20:
        /*0060*/ 	.word	0x00000080
        /*0064*/ 	.word	0x00000001
        /*0068*/ 	.word	0x00000001


	//----- nvinfo : EIATTR_CBANK_PARAM_SIZE
	.align		4
.L_21:
        /*006c*/ 	.byte	0x03, 0x19
        /*006e*/ 	.short	0x001c


	//----- nvinfo : EIATTR_PARAM_CBANK
	.align		4
        /*0070*/ 	.byte	0x04, 0x0a
        /*0072*/ 	.short	(.L_23 - .L_22)
	.align		4
.L_22:
        /*0074*/ 	.word	index@(.nv.constant0.triton_poi_fused_cat_4)
        /*0078*/ 	.short	0x0210
        /*007a*/ 	.short	0x001c


	//----- nvinfo : EIATTR_SW_WAR
	.align		4
.L_23:
        /*007c*/ 	.byte	0x04, 0x36
        /*007e*/ 	.short	(.L_25 - .L_24)
.L_24:
        /*0080*/ 	.word	0x00000008
.L_25:


//--------------------- .nv.callgraph             --------------------------
	.section	.nv.callgraph,"",@"SHT_CUDA_CALLGRAPH"
	.align	4
	.sectionentsize	8
	.align		4
        /*0000*/ 	.word	0x00000000
	.align		4
        /*0004*/ 	.word	0xffffffff
	.align		4
        /*0008*/ 	.word	0x00000000
	.align		4
        /*000c*/ 	.word	0xfffffffe
	.align		4
        /*0010*/ 	.word	0x00000000
	.align		4
        /*0014*/ 	.word	0xfffffffd
	.align		4
        /*0018*/ 	.word	0x00000000
	.align		4
        /*001c*/ 	.word	0xfffffffc


//--------------------- .text.triton_poi_fused_cat_4 --------------------------
	.section	.text.triton_poi_fused_cat_4,"ax",@progbits
	.align	128
        .global         triton_poi_fused_cat_4
        .type           triton_poi_fused_cat_4,@function
        .size           triton_poi_fused_cat_4,(.L_x_1 - triton_poi_fused_cat_4)
        .other          triton_poi_fused_cat_4,@"STO_CUDA_ENTRY STV_DEFAULT"
triton_poi_fused_cat_4:
.text.triton_poi_fused_cat_4:
[----:B------:R-:W0:Y:S02]  /*0000*/  LDC R1, c[0x0][0x28] ;  /* 0x00000a00ff017b82 */ /* 0x000e240000000800 */
[----:B------:R-:W1:Y:S01]  /*0010*/  S2R R0, SR_TID.X ;  /* 0x0000000000007919 */ /* 0x000e620000002100 */
[----:B------:R-:W2:Y:S01]  /*0020*/  LDC.64 R6, c[0x0][0x210] ;  /* 0x00008400ff067b82 */ /* 0x000ea20000000a00 */
[----:B------:R-:W-:Y:S01]  /*0030*/  ULDC.64 UR4, c[0x0][0x208] ;  /* 0x0000820000047ab9 */ /* 0x000fe20000000a00 */
[----:B------:R-:W-:Y:S01]  /*0040*/  ULDC.64 UR6, c[0x0][0x218] ;  /* 0x0000860000067ab9 */ /* 0x000fe20000000a00 */
[----:B------:R-:W3:Y:S01]  /*0050*/  S2R R3, SR_CTAID.X ;  /* 0x0000000000037919 */ /* 0x000ee20000002500 */
[----:B-1----:R-:W-:-:S05]  /*0060*/  IMAD.SHL.U32 R0, R0, 0x2, RZ ;  /* 0x0000000200007824 */ /* 0x002fca00078e00ff */
[----:B------:R-:W-:-:S05]  /*0070*/  LOP3.LUT R0, R0, 0xfe, RZ, 0xc0, !PT ;  /* 0x000000fe00007812 */ /* 0x000fca00078ec0ff */
[----:B---3--:R-:W-:-:S05]  /*0080*/  IMAD R0, R3, 0x100, R0 ;  /* 0x0000010003007824 */ /* 0x008fca00078e0200 */
[----:B------:R-:W-:Y:S02]  /*0090*/  SHF.R.S32.HI R3, RZ, 0x1f, R0 ;  /* 0x0000001fff037819 */ /* 0x000fe40000011400 */
[----:B------:R-:W-:Y:S02]  /*00a0*/  ISETP.GE.AND P0, PT, R0, 0x200, PT ;  /* 0x000002000000780c */ /* 0x000fe40003f06270 */
[CC--:B------:R-:W-:Y:S02]  /*00b0*/  LEA.HI R2, R3.reuse, R0.reuse, RZ, 0x4 ;  /* 0x0000000003027211 */ /* 0x0c0fe400078f20ff */
[----:B------:R-:W-:Y:S02]  /*00c0*/  LEA.HI R5, R3, R0, RZ, 0x7 ;  /* 0x0000000003057211 */ /* 0x000fe400078f38ff */
[----:B------:R-:W-:Y:S02]  /*00d0*/  SHF.R.S32.HI R4, RZ, 0x4, R2 ;  /* 0x00000004ff047819 */ /* 0x000fe40000011402 */
[----:B------:R-:W-:-:S02]  /*00e0*/  SHF.R.S32.HI R8, RZ, 0x7, R5 ;  /* 0x00000007ff087819 */ /* 0x000fc40000011405 */
[----:B------:R-:W-:Y:S02]  /*00f0*/  LEA.HI R3, R4, R4, RZ, 0x3 ;  /* 0x0000000404037211 */ /* 0x000fe400078f18ff */
[----:B------:R-:W-:Y:S01]  /*0100*/  LOP3.LUT R5, R5, 0xffffff80, RZ, 0xc0, !PT ;  /* 0xffffff8005057812 */ /* 0x000fe200078ec0ff */
[----:B------:R-:W-:Y:S01]  /*0110*/  IMAD.SHL.U32 R9, R8, 0x40, RZ ;  /* 0x0000004008097824 */ /* 0x000fe200078e00ff */
[----:B------:R-:W-:-:S04]  /*0120*/  LOP3.LUT R3, R3, 0xfffffff8, RZ, 0xc0, !PT ;  /* 0xfffffff803037812 */ /* 0x000fc800078ec0ff */
[----:B------:R-:W-:Y:S02]  /*0130*/  IADD3 R3, R4, -R3, RZ ;  /* 0x8000000304037210 */ /* 0x000fe40007ffe0ff */
[----:B------:R-:W-:Y:S02]  /*0140*/  IADD3 R11, R9, R0, -R5 ;  /* 0x00000000090b7210 */ /* 0x000fe40007ffe805 */
[C---:B------:R-:W-:Y:S01]  /*0150*/  ISETP.GE.AND P1, PT, R3.reuse, 0x4, PT ;  /* 0x000000040300780c */ /* 0x040fe20003f26270 */
[----:B------:R-:W-:Y:S01]  /*0160*/  IMAD.SHL.U32 R8, R3, 0x10, RZ ;  /* 0x0000001003087824 */ /* 0x000fe200078e00ff */
[----:B------:R-:W-:Y:S01]  /*0170*/  LOP3.LUT R5, R2, 0xfffffff0, RZ, 0xc0, !PT ;  /* 0xfffffff002057812 */ /* 0x000fe200078ec0ff */
[----:B--2---:R-:W-:Y:S01]  /*0180*/  IMAD.WIDE R6, R11, 0x4, R6 ;  /* 0x000000040b067825 */ /* 0x004fe200078e0206 */
[C---:B------:R-:W-:Y:S02]  /*0190*/  ISETP.LT.AND P3, PT, R0.reuse, 0x200, !P1 ;  /* 0x000002000000780c */ /* 0x040fe40004f61270 */
[----:B------:R-:W-:Y:S01]  /*01a0*/  SHF.R.S32.HI R11, RZ, 0x1f, R9 ;  /* 0x0000001fff0b7819 */ /* 0x000fe20000011409 */
[----:B------:R-:W-:Y:S01]  /*01b0*/  IMAD.IADD R2, R0, 0x1, -R5 ;  /* 0x0000000100027824 */ /* 0x000fe200078e0a05 */
[----:B------:R-:W-:-:S02]  /*01c0*/  CS2R R4, SRZ ;  /* 0x0000000000047805 */ /* 0x000fc4000001ff00 */
[----:B------:R-:W-:Y:S02]  /*01d0*/  ISETP.GT.AND P2, PT, R3, 0x3, !P0 ;  /* 0x000000030300780c */ /* 0x000fe40004744270 */
[----:B------:R-:W-:Y:S02]  /*01e0*/  IADD3 R9, P4, P5, R8, R2, R9 ;  /* 0x0000000208097210 */ /* 0x000fe40007d9e009 */
[----:B------:R-:W-:Y:S02]  /*01f0*/  SHF.R.S32.HI R2, RZ, 0x1f, R2 ;  /* 0x0000001fff027819 */ /* 0x000fe40000011402 */
[----:B------:R-:W-:Y:S01]  /*0200*/  SHF.R.S32.HI R8, RZ, 0x1f, R8 ;  /* 0x0000001fff087819 */ /* 0x000fe20000011408 */
[----:B------:R-:W2:Y:S03]  /*0210*/  @P3 LDG.E.64 R4, desc[UR4][R6.64] ;  /* 0x0000000406043981 */ /* 0x000ea6000c1e1b00 */
[----:B------:R-:W-:-:S02]  /*0220*/  IADD3.X R2, R8, R2, R11, P4, P5 ;  /* 0x0000000208027210 */ /* 0x000fc400027ea40b */
[----:B------:R-:W-:Y:S02]  /*0230*/  CS2R R10, SRZ ;  /* 0x00000000000a7805 */ /* 0x000fe4000001ff00 */
[----:B------:R-:W-:-:S04]  /*0240*/  LEA R8, P4, R9, UR6, 0x2 ;  /* 0x0000000609087c11 */ /* 0x000fc8000f8810ff */
[----:B------:R-:W-:-:S05]  /*0250*/  LEA.HI.X R9, R9, UR7, R2, 0x2, P4 ;  /* 0x0000000709097c11 */ /* 0x000fca000a0f1402 */
[----:B------:R-:W3:Y:S01]  /*0260*/  @P2 LDG.E.64 R10, desc[UR4][R8.64+-0x100] ;  /* 0xffff0004080a2981 */ /* 0x000ee2000c1e1b00 */
[----:B------:R-:W-:Y:S01]  /*0270*/  HFMA2.MMA R15, -RZ, RZ, 1.625, 0 ;  /* 0x3e800000ff0f7435 */ /* 0x000fe200000001ff */
[----:B--2---:R-:W-:Y:S02]  /*0280*/  SEL R3, R4, RZ, P3 ;  /* 0x000000ff04037207 */ /* 0x004fe40001800000 */
[----:B------:R-:W-:-:S03]  /*0290*/  SEL R4, R5, RZ, P3 ;  /* 0x000000ff05047207 */ /* 0x000fc60001800000 */
[----:B------:R-:W-:Y:S02]  /*02a0*/  FADD R2, RZ, -R3 ;  /* 0x80000003ff027221 */ /* 0x000fe40000000000 */
[----:B------:R-:W-:Y:S02]  /*02b0*/  FADD R5, RZ, -R4 ;  /* 0x80000004ff057221 */ /* 0x000fe40000000000 */
[----:B------:R-:W-:-:S05]  /*02c0*/  FMUL R6, R2, 1.4426950216293334961 ;  /* 0x3fb8aa3b02067820 */ /* 0x000fca0000400000 */
[----:B------:R-:W-:Y:S02]  /*02d0*/  FSETP.GEU.AND P3, PT, R6, -126, PT ;  /* 0xc2fc00000600780b */ /* 0x000fe40003f6e000 */
[----:B---3--:R-:W-:Y:S01]  /*02e0*/  SEL R2, R10, RZ, P2 ;  /* 0x000000ff0a027207 */ /* 0x008fe20001000000 */
[----:B------:R-:W-:Y:S01]  /*02f0*/  FMUL R10, R5, 1.4426950216293334961 ;  /* 0x3fb8aa3b050a7820 */ /* 0x000fe20000400000 */
[----:B------:R-:W-:-:S03]  /*0300*/  SEL R5, R11, RZ, P2 ;  /* 0x000000ff0b057207 */ /* 0x000fc60001000000 */
[----:B------:R-:W-:Y:S01]  /*0310*/  FADD R7, RZ, -R2 ;  /* 0x80000002ff077221 */ /* 0x000fe20000000000 */
[----:B------:R-:W-:-:S03]  /*0320*/  FSETP.GEU.AND P5, PT, R10, -126, PT ;  /* 0xc2fc00000a00780b */ /* 0x000fc60003fae000 */
[----:B------:R-:W-:Y:S01]  /*0330*/  FMUL R11, R7, 1.4426950216293334961 ;  /* 0x3fb8aa3b070b7820 */ /* 0x000fe20000400000 */
[----:B------:R-:W-:Y:S01]  /*0340*/  FADD R7, RZ, -R5 ;  /* 0x80000005ff077221 */ /* 0x000fe20000000000 */
[----:B------:R-:W-:-:S03]  /*0350*/  @!P3 FMUL R6, R6, 0.5 ;  /* 0x3f0000000606b820 */ /* 0x000fc60000400000 */
[----:B------:R-:W-:Y:S01]  /*0360*/  FMUL R13, R7, 1.4426950216293334961 ;  /* 0x3fb8aa3b070d7820 */ /* 0x000fe20000400000 */
[----:B------:R-:W-:Y:S01]  /*0370*/  FSETP.GEU.AND P4, PT, R11, -126, PT ;  /* 0xc2fc00000b00780b */ /* 0x000fe20003f8e000 */
[----:B------:R-:W1:Y:S03]  /*0380*/  MUFU.EX2 R7, R6 ;  /* 0x0000000600077308 */ /* 0x000e660000000800 */
[----:B------:R-:W-:Y:S01]  /*0390*/  FSETP.GEU.AND P2, PT, R13, -126, PT ;  /* 0xc2fc00000d00780b */ /* 0x000fe20003f4e000 */
[----:B------:R-:W-:-:S04]  /*03a0*/  @!P5 FMUL R10, R10, 0.5 ;  /* 0x3f0000000a0ad820 */ /* 0x000fc80000400000 */
[----:B------:R-:W2:Y:S04]  /*03b0*/  MUFU.EX2 R8, R10 ;  /* 0x0000000a00087308 */ /* 0x000ea80000000800 */
[----:B------:R-:W-:Y:S01]  /*03c0*/  @!P4 FMUL R11, R11, 0.5 ;  /* 0x3f0000000b0bc820 */ /* 0x000fe20000400000 */
[----:B-1----:R-:W-:-:S03]  /*03d0*/  @!P3 FMUL R7, R7, R7 ;  /* 0x000000070707b220 */ /* 0x002fc60000400000 */
[----:B------:R-:W-:Y:S01]  /*03e0*/  @!P2 FMUL R13, R13, 0.5 ;  /* 0x3f0000000d0da820 */ /* 0x000fe20000400000 */
[----:B------:R-:W1:Y:S01]  /*03f0*/  MUFU.EX2 R12, R11 ;  /* 0x0000000b000c7308 */ /* 0x000e620000000800 */
[----:B------:R-:W-:Y:S01]  /*0400*/  FADD R9, R7, 1 ;  /* 0x3f80000007097421 */ /* 0x000fe20000000000 */
[----:B--2---:R-:W-:-:S04]  /*0410*/  @!P5 FMUL R8, R8, R8 ;  /* 0x000000080808d220 */ /* 0x004fc80000400000 */
[----:B------:R-:W-:Y:S02]  /*0420*/  FSETP.GT.AND P3, PT, R9, 8.50705917302346158658e+37, PT ;  /* 0x7e8000000900780b */ /* 0x000fe40003f64000 */
[----:B------:R-:W2:Y:S01]  /*0430*/  MUFU.EX2 R7, R13 ;  /* 0x0000000d00077308 */ /* 0x000ea20000000800 */
[----:B------:R-:W-:Y:S01]  /*0440*/  FADD R8, R8, 1 ;  /* 0x3f80000008087421 */ /* 0x000fe20000000000 */
[----:B------:R-:W-:Y:S01]  /*0450*/  FSEL R10, R15, 1, P3 ;  /* 0x3f8000000f0a7808 */ /* 0x000fe20001800000 */
[----:B-1----:R-:W-:-:S03]  /*0460*/  @!P4 FMUL R12, R12, R12 ;  /* 0x0000000c0c0cc220 */ /* 0x002fc60000400000 */
[----:B------:R-:W-:Y:S01]  /*0470*/  FSETP.GT.AND P4, PT, R8, 8.50705917302346158658e+37, PT ;  /* 0x7e8000000800780b */ /* 0x000fe20003f84000 */
[----:B------:R-:W-:-:S04]  /*0480*/  FADD R12, R12, 1 ;  /* 0x3f8000000c0c7421 */ /* 0x000fc80000000000 */
[----:B------:R-:W-:Y:S01]  /*0490*/  @P3 FMUL R9, R9, 0.25 ;  /* 0x3e80000009093820 */ /* 0x000fe20000400000 */
[----:B------:R-:W-:Y:S01]  /*04a0*/  FSEL R11, R15, 1, P4 ;  /* 0x3f8000000f0b7808 */ /* 0x000fe20002000000 */
[----:B--2---:R-:W-:Y:S01]  /*04b0*/  @!P2 FMUL R7, R7, R7 ;  /* 0x000000070707a220 */ /* 0x004fe20000400000 */
[----:B------:R-:W-:-:S03]  /*04c0*/  FSETP.GT.AND P2, PT, R12, 8.50705917302346158658e+37, PT ;  /* 0x7e8000000c00780b */ /* 0x000fc60003f44000 */
[----:B------:R-:W1:Y:S01]  /*04d0*/  MUFU.RCP R9, R9 ;  /* 0x0000000900097308 */ /* 0x000e620000001000 */
[----:B------:R-:W-:Y:S01]  /*04e0*/  FADD R14, R7, 1 ;  /* 0x3f800000070e7421 */ /* 0x000fe20000000000 */
[----:B------:R-:W-:Y:S01]  /*04f0*/  FSEL R13, R15, 1, P2 ;  /* 0x3f8000000f0d7808 */ /* 0x000fe20001000000 */
[----:B------:R-:W-:Y:S01]  /*0500*/  @P4 FMUL R8, R8, 0.25 ;  /* 0x3e80000008084820 */ /* 0x000fe20000400000 */
[----:B------:R-:W2:Y:S02]  /*0510*/  LDC.64 R6, c[0x0][0x220] ;  /* 0x00008800ff067b82 */ /* 0x000ea40000000a00 */
[----:B------:R-:W-:-:S03]  /*0520*/  FSETP.GT.AND P5, PT, R14, 8.50705917302346158658e+37, PT ;  /* 0x7e8000000e00780b */ /* 0x000fc60003fa4000 */
[----:B------:R-:W3:Y:S01]  /*0530*/  MUFU.RCP R8, R8 ;  /* 0x0000000800087308 */ /* 0x000ee20000001000 */
[----:B------:R-:W-:Y:S01]  /*0540*/  FSEL R15, R15, 1, P5 ;  /* 0x3f8000000f0f7808 */ /* 0x000fe20002800000 */
[----:B------:R-:W-:Y:S01]  /*0550*/  @P2 FMUL R12, R12, 0.25 ;  /* 0x3e8000000c0c2820 */ /* 0x000fe20000400000 */
[----:B-1----:R-:W-:-:S05]  /*0560*/  FMUL R10, R9, R10 ;  /* 0x0000000a090a7220 */ /* 0x002fca0000400000 */
[----:B------:R-:W1:Y:S02]  /*0570*/  MUFU.RCP R12, R12 ;  /* 0x0000000c000c7308 */ /* 0x000e640000001000 */
[----:B------:R-:W-:Y:S01]  /*0580*/  @P5 FMUL R14, R14, 0.25 ;  /* 0x3e8000000e0e5820 */ /* 0x000fe20000400000 */
[----:B------:R-:W-:Y:S01]  /*0590*/  FMUL R10, R3, R10 ;  /* 0x0000000a030a7220 */ /* 0x000fe20000400000 */
[----:B---3--:R-:W-:-:S04]  /*05a0*/  FMUL R11, R8, R11 ;  /* 0x0000000b080b7220 */ /* 0x008fc80000400000 */
[----:B------:R-:W3:Y:S01]  /*05b0*/  MUFU.RCP R14, R14 ;  /* 0x0000000e000e7308 */ /* 0x000ee20000001000 */
[----:B------:R-:W-:Y:S01]  /*05c0*/  FMUL R11, R4, R11 ;  /* 0x0000000b040b7220 */ /* 0x000fe20000400000 */
[----:B--2---:R-:W-:-:S04]  /*05d0*/  IMAD.WIDE R6, R0, 0x4, R6 ;  /* 0x0000000400067825 */ /* 0x004fc800078e0206 */
[----:B-1----:R-:W-:-:S04]  /*05e0*/  FMUL R13, R12, R13 ;  /* 0x0000000d0c0d7220 */ /* 0x002fc80000400000 */
[----:B------:R-:W-:Y:S01]  /*05f0*/  @P1 FMUL R10, R2, R13 ;  /* 0x0000000d020a1220 */ /* 0x000fe20000400000 */
[----:B---3--:R-:W-:-:S04]  /*0600*/  FMUL R8, R14, R15 ;  /* 0x0000000f0e087220 */ /* 0x008fc80000400000 */
[----:B------:R-:W-:Y:S01]  /*0610*/  @P1 FMUL R11, R5, R8 ;  /* 0x00000008050b1220 */ /* 0x000fe20000400000 */
[----:B------:R-:W-:Y:S06]  /*0620*/  @P0 EXIT ;  /* 0x000000000000094d */ /* 0x000fec0003800000 */
[----:B------:R-:W-:Y:S01]  /*0630*/  STG.E.64 desc[UR4][R6.64], R10 ;  /* 0x0000000a06007986 */ /* 0x000fe2000c101b04 */
[----:B------:R-:W-:Y:S05]  /*0640*/  EXIT ;  /* 0x000000000000794d */ /* 0x000fea0003800000 */
.L_x_0:
[----:B------:R-:W-:-:S00]  /*0650*/  BRA `(.L_x_0) ;  /* 0xfffffffc00fc7947 */ /* 0x000fc0000383ffff */
[----:B------:R-:W-:-:S00]  /*0660*/  NOP ;  /* 0x0000000000007918 */ /* 0x000fc00000000000 */
        /* <DEDUP_REMOVED lines=9> */
.L_x_1:


//--------------------- .nv.constant0.triton_poi_fused_cat_4 --------------------------
	.section	.nv.constant0.triton_poi_fused_cat_4,"a",@progbits
	.sectionflags	@""
	.align	4
.nv.constant0.triton_poi_fused_cat_4:
	.zero		556
